	.headerflags	@"EF_CUDA_TEXMODE_UNIFIED EF_CUDA_64BIT_ADDRESS EF_CUDA_ACCELERATORS EF_CUDA_SM90 EF_CUDA_VIRTUAL_SM(EF_CUDA_SM90)"
	.elftype	@"ET_EXEC"


//--------------------- .nv.info                  --------------------------
	.section	.nv.info,"",@"SHT_CUDA_INFO"
	.align	4


	//----- nvinfo : EIATTR_REGCOUNT
	.align		4
        /*0000*/ 	.byte	0x04, 0x2f
        /*0002*/ 	.short	(.L_1 - .L_0)
	.align		4
.L_0:
        /*0004*/ 	.word	index@(triton_poi_fused_cat_29)
        /*0008*/ 	.word	0x00000012


	//----- nvinfo : EIATTR_MIN_STACK_SIZE
	.align		4
.L_1:
        /*000c*/ 	.byte	0x04, 0x12
        /*000e*/ 	.short	(.L_3 - .L_2)
	.align		4
.L_2:
        /*0010*/ 	.word	index@(triton_poi_fused_cat_29)
        /*0014*/ 	.word	0x00000000


	//----- nvinfo : EIATTR_FRAME_SIZE
	.align		4
.L_3:
        /*0018*/ 	.byte	0x04, 0x11
        /*001a*/ 	.short	(.L_5 - .L_4)
	.align		4
.L_4:
        /*001c*/ 	.word	index@(triton_poi_fused_cat_29)
        /*0020*/ 	.word	0x00000000


	//----- nvinfo : EIATTR_MIN_STACK_SIZE
	.align		4
.L_5:
        /*0024*/ 	.byte	0x04, 0x12
        /*0026*/ 	.short	(.L_7 - .L_6)
	.align		4
.L_6:
        /*0028*/ 	.word	index@(triton_poi_fused_cat_29)
        /*002c*/ 	.word	0x00000000
.L_7:


//--------------------- .nv.info.triton_poi_fused_cat_29 --------------------------
	.section	.nv.info.triton_poi_fused_cat_29,"",@"SHT_CUDA_INFO"
	.sectionflags	@""
	.align	4


	//----- nvinfo : EIATTR_CUDA_API_VERSION
	.align		4
        /*0000*/ 	.byte	0x04, 0x37
        /*0002*/ 	.short	(.L_9 - .L_8)
.L_8:
        /*0004*/ 	.word	0x0000007c


	//----- nvinfo : EIATTR_KPARAM_INFO
	.align		4
.L_9:
        /*0008*/ 	.byte	0x04, 0x17
        /*000a*/ 	.short	(.L_11 - .L_10)
.L_10:
        /*000c*/ 	.word	0x00000000
        /*0010*/ 	.short	0x0005
        /*0012*/ 	.short	0x0028
        /*0014*/ 	.byte	0x00, 0xf0, 0x11, 0x00


	//----- nvinfo : EIATTR_KPARAM_INFO
	.align		4
.L_11:
        /*0018*/ 	.byte	0x04, 0x17
        /*001a*/ 	.short	(.L_13 - .L_12)
.L_12:
        /*001c*/ 	.word	0x00000000
        /*0020*/ 	.short	0x0004
        /*0022*/ 	.short	0x0020
        /*0024*/ 	.byte	0x00, 0xf4, 0x21, 0x00


	//----- nvinfo : EIATTR_KPARAM_INFO
	.align		4
.L_13:
        /*0028*/ 	.byte	0x04, 0x17
        /*002a*/ 	.short	(.L_15 - .L_14)
.L_14:
        /*002c*/ 	.word	0x00000000
        /*0030*/ 	.short	0x0003
        /*0032*/ 	.short	0x0018
        /*0034*/ 	.byte	0x00, 0xf4, 0x21, 0x00


	//----- nvinfo : EIATTR_KPARAM_INFO
	.align		4
.L_15:
        /*0038*/ 	.byte	0x04, 0x17
        /*003a*/ 	.short	(.L_17 - .L_16)
.L_16:
        /*003c*/ 	.word	0x00000000
        /*0040*/ 	.short	0x0002
        /*0042*/ 	.short	0x0010
        /*0044*/ 	.byte	0x00, 0xf4, 0x21, 0x00


	//----- nvinfo : EIATTR_KPARAM_INFO
	.align		4
.L_17:
        /*0048*/ 	.byte	0x04, 0x17
        /*004a*/ 	.short	(.L_19 - .L_18)
.L_18:
        /*004c*/ 	.word	0x00000000
        /*0050*/ 	.short	0x0001
        /*0052*/ 	.short	0x0008
        /*0054*/ 	.byte	0x00, 0xf4, 0x21, 0x00


	//----- nvinfo : EIATTR_KPARAM_INFO
	.align		4
.L_19:
        /*0058*/ 	.byte	0x04, 0x17
        /*005a*/ 	.short	(.L_21 - .L_20)
.L_20:
        /*005c*/ 	.word	0x00000000
        /*0060*/ 	.short	0x0000
        /*0062*/ 	.short	0x0000
        /*0064*/ 	.byte	0x00, 0xf4, 0x21, 0x00


	//----- nvinfo : EIATTR_SPARSE_MMA_MASK
	.align		4
.L_21:
        /*0068*/ 	.byte	0x03, 0x50
        /*006a*/ 	.short	0x0000


	//----- nvinfo : EIATTR_MAXREG_COUNT
	.align		4
        /*006c*/ 	.byte	0x03, 0x1b
        /*006e*/ 	.short	0x00ff


	//----- nvinfo : EIATTR_EXIT_INSTR_OFFSETS
	.align		4
        /*0070*/ 	.byte	0x04, 0x1c
        /*0072*/ 	.short	(.L_23 - .L_22)


	//   ....[0]....
.L_22:
        /*0074*/ 	.word	0x00000430


	//----- nvinfo : EIATTR_REQNTID
	.align		4
.L_23:
        /*0078*/ 	.byte	0x04, 0x10
        /*007a*/ 	.short	(.L_25 - .L_24)
.L_24:
        /*007c*/ 	.word	0x00000100
        /*0080*/ 	.word	0x00000001
        /*0084*/ 	.word	0x00000001


	//----- nvinfo : EIATTR_CBANK_PARAM_SIZE
	.align		4
.L_25:
        /*0088*/ 	.byte	0x03, 0x19
        /*008a*/ 	.short	0x002c


	//----- nvinfo : EIATTR_PARAM_CBANK
	.align		4
        /*008c*/ 	.byte	0x04, 0x0a
        /*008e*/ 	.short	(.L_27 - .L_26)
	.align		4
.L_26:
        /*0090*/ 	.word	index@(.nv.constant0.triton_poi_fused_cat_29)
        /*0094*/ 	.short	0x0210
        /*0096*/ 	.short	0x002c


	//----- nvinfo : EIATTR_SW_WAR
	.align		4
.L_27:
        /*0098*/ 	.byte	0x04, 0x36
        /*009a*/ 	.short	(.L_29 - .L_28)
.L_28:
        /*009c*/ 	.word	0x00000008
.L_29:


//--------------------- .nv.callgraph             --------------------------
	.section	.nv.callgraph,"",@"SHT_CUDA_CALLGRAPH"
	.align	4
	.sectionentsize	8
	.align		4
        /*0000*/ 	.word	0x00000000
	.align		4
        /*0004*/ 	.word	0xffffffff
	.align		4
        /*0008*/ 	.word	0x00000000
	.align		4
        /*000c*/ 	.word	0xfffffffe
	.align		4
        /*0010*/ 	.word	0x00000000
	.align		4
        /*0014*/ 	.word	0xfffffffd
	.align		4
        /*0018*/ 	.word	0x00000000
	.align		4
        /*001c*/ 	.word	0xfffffffc


//--------------------- .text.triton_poi_fused_cat_29 --------------------------
	.section	.text.triton_poi_fused_cat_29,"ax",@progbits
	.align	128
        .global         triton_poi_fused_cat_29
        .type           triton_poi_fused_cat_29,@function
        .size           triton_poi_fused_cat_29,(.L_x_1 - triton_poi_fused_cat_29)
        .other          triton_poi_fused_cat_29,@"STO_CUDA_ENTRY STV_DEFAULT"
triton_poi_fused_cat_29:
.text.triton_poi_fused_cat_29:
[----:B------:R-:W-:Y:S01]  /*0000*/  LDC R1, c[0x0][0x28] ;  /* 0x00000a00ff017b82 */ /* 0x000fe20000000800 */
[----:B------:R-:W1:Y:S07]  /*0010*/  S2R R0, SR_TID.X ;  /* 0x0000000000007919 */ /* 0x000e6e0000002100 */
[----:B------:R-:W2:Y:S01]  /*0020*/  LDC.64 R4, c[0x0][0x218] ;  /* 0x00008600ff047b82 */ /* 0x000ea20000000a00 */
[----:B------:R-:W-:Y:S01]  /*0030*/  ULDC.64 UR4, c[0x0][0x210] ;  /* 0x0000840000047ab9 */ /* 0x000fe20000000a00 */
[----:B------:R-:W-:Y:S01]  /*0040*/  ULDC.64 UR6, c[0x0][0x228] ;  /* 0x00008a0000067ab9 */ /* 0x000fe20000000a00 */
[----:B------:R-:W3:Y:S01]  /*0050*/  S2R R3, SR_CTAID.X ;  /* 0x0000000000037919 */ /* 0x000ee20000002500 */
[----:B-1----:R-:W-:-:S05]  /*0060*/  IMAD.SHL.U32 R0, R0, 0x2, RZ ;  /* 0x0000000200007824 */ /* 0x002fca00078e00ff */
[----:B------:R-:W-:-:S05]  /*0070*/  LOP3.LUT R0, R0, 0x1fe, RZ, 0xc0, !PT ;  /* 0x000001fe00007812 */ /* 0x000fca00078ec0ff */
[----:B---3--:R-:W-:-:S05]  /*0080*/  IMAD R0, R3, 0x200, R0 ;  /* 0x0000020003007824 */ /* 0x008fca00078e0200 */
[----:B------:R-:W-:-:S04]  /*0090*/  SHF.R.S32.HI R3, RZ, 0x1f, R0 ;  /* 0x0000001fff037819 */ /* 0x000fc80000011400 */
[CC--:B------:R-:W-:Y:S02]  /*00a0*/  LEA.HI R7, R3.reuse, R0.reuse, RZ, 0x8 ;  /* 0x0000000003077211 */ /* 0x0c0fe400078f40ff */
[----:B------:R-:W-:Y:S02]  /*00b0*/  LEA.HI R6, R3, R0, RZ, 0x10 ;  /* 0x0000000003067211 */ /* 0x000fe400078f80ff */
[----:B------:R-:W-:Y:S02]  /*00c0*/  SHF.R.S32.HI R2, RZ, 0x8, R7 ;  /* 0x00000008ff027819 */ /* 0x000fe40000011407 */
[----:B------:R-:W-:Y:S02]  /*00d0*/  SHF.R.S32.HI R8, RZ, 0x10, R6 ;  /* 0x00000010ff087819 */ /* 0x000fe40000011406 */
[----:B------:R-:W-:Y:S02]  /*00e0*/  LEA.HI R3, R2, R2, RZ, 0x8 ;  /* 0x0000000202037211 */ /* 0x000fe400078f40ff */
[----:B------:R-:W-:Y:S01]  /*00f0*/  LOP3.LUT R9, R6, 0xffff0000, RZ, 0xc0, !PT ;  /* 0xffff000006097812 */ /* 0x000fe200078ec0ff */
[----:B------:R-:W-:Y:S01]  /*0100*/  IMAD.SHL.U32 R15, R8, 0x8000, RZ ;  /* 0x00008000080f7824 */ /* 0x000fe200078e00ff */
[----:B------:R-:W-:-:S02]  /*0110*/  LOP3.LUT R3, R3, 0xffffff00, RZ, 0xc0, !PT ;  /* 0xffffff0003037812 */ /* 0x000fc400078ec0ff */
[----:B------:R-:W-:-:S03]  /*0120*/  PRMT R6, RZ, 0x7610, R6 ;  /* 0x00007610ff067816 */ /* 0x000fc60000000006 */
[----:B------:R-:W-:Y:S01]  /*0130*/  IMAD.IADD R13, R2, 0x1, -R3 ;  /* 0x00000001020d7824 */ /* 0x000fe200078e0a03 */
[----:B------:R-:W-:Y:S02]  /*0140*/  IADD3 R3, R15, R0, -R9 ;  /* 0x000000000f037210 */ /* 0x000fe40007ffe809 */
[----:B------:R-:W1:Y:S02]  /*0150*/  LDC.64 R8, c[0x0][0x220] ;  /* 0x00008800ff087b82 */ /* 0x000e640000000a00 */
[----:B------:R-:W-:Y:S02]  /*0160*/  ISETP.GE.AND P0, PT, R13, 0x80, PT ;  /* 0x000000800d00780c */ /* 0x000fe40003f06270 */
[----:B------:R-:W-:-:S04]  /*0170*/  IADD3 R10, P1, R3, UR4, RZ ;  /* 0x00000004030a7c10 */ /* 0x000fc8000ff3e0ff */
[----:B------:R-:W-:Y:S01]  /*0180*/  LEA.HI.X.SX32 R11, R3, UR5, 0x1, P1 ;  /* 0x00000005030b7c11 */ /* 0x000fe200088f0eff */
[----:B------:R-:W-:Y:S01]  /*0190*/  ULDC.64 UR4, c[0x0][0x208] ;  /* 0x0000820000047ab9 */ /* 0x000fe20000000a00 */
[----:B------:R-:W-:-:S05]  /*01a0*/  LOP3.LUT R7, R7, 0xffffff00, RZ, 0xc0, !PT ;  /* 0xffffff0007077812 */ /* 0x000fca00078ec0ff */
[----:B------:R3:W4:Y:S01]  /*01b0*/  @!P0 LDG.E.U16 R6, desc[UR4][R10.64] ;  /* 0x000000040a068981 */ /* 0x000722000c1e1500 */
[----:B------:R-:W-:Y:S02]  /*01c0*/  IMAD.IADD R12, R0, 0x1, -R7 ;  /* 0x00000001000c7824 */ /* 0x000fe400078e0a07 */
[C---:B------:R-:W-:Y:S01]  /*01d0*/  IMAD.SHL.U32 R14, R13.reuse, 0x100, RZ ;  /* 0x000001000d0e7824 */ /* 0x040fe200078e00ff */
[----:B------:R-:W-:Y:S01]  /*01e0*/  ISETP.GT.AND P1, PT, R13, 0x7f, PT ;  /* 0x0000007f0d00780c */ /* 0x000fe20003f24270 */
[----:B--2---:R-:W-:Y:S01]  /*01f0*/  IMAD.WIDE R4, R3, 0x4, R4 ;  /* 0x0000000403047825 */ /* 0x004fe200078e0204 */
[----:B------:R-:W-:-:S03]  /*0200*/  CS2R R2, SRZ ;  /* 0x0000000000027805 */ /* 0x000fc6000001ff00 */
[----:B-1----:R-:W-:Y:S01]  /*0210*/  IMAD.WIDE R8, R13, 0x4, R8 ;  /* 0x000000040d087825 */ /* 0x002fe200078e0208 */
[--C-:B---3--:R-:W-:Y:S02]  /*0220*/  SHF.R.S32.HI R11, RZ, 0x1f, R15.reuse ;  /* 0x0000001fff0b7819 */ /* 0x108fe4000001140f */
[----:B------:R-:W-:Y:S01]  /*0230*/  IADD3 R15, P2, P3, R14, R12, R15 ;  /* 0x0000000c0e0f7210 */ /* 0x000fe20007b5e00f */
[----:B------:R-:W-:Y:S02]  /*0240*/  IMAD.MOV.U32 R13, RZ, RZ, RZ ;  /* 0x000000ffff0d7224 */ /* 0x000fe400078e00ff */
[----:B------:R-:W-:Y:S01]  /*0250*/  IMAD.MOV.U32 R7, RZ, RZ, RZ ;  /* 0x000000ffff077224 */ /* 0x000fe200078e00ff */
[----:B------:R-:W-:Y:S01]  /*0260*/  SHF.R.S32.HI R12, RZ, 0x1f, R12 ;  /* 0x0000001fff0c7819 */ /* 0x000fe2000001140c */
[----:B------:R1:W2:Y:S01]  /*0270*/  @!P0 LDG.E.64 R2, desc[UR4][R4.64] ;  /* 0x0000000404028981 */ /* 0x0002a2000c1e1b00 */
[----:B------:R-:W-:-:S03]  /*0280*/  SHF.R.S32.HI R14, RZ, 0x1f, R14 ;  /* 0x0000001fff0e7819 */ /* 0x000fc6000001140e */
[----:B------:R-:W3:Y:S01]  /*0290*/  @!P0 LDG.E.EL R13, desc[UR4][R8.64] ;  /* 0x00000004080d8981 */ /* 0x000ee2000c2e1900 */
[----:B------:R-:W-:Y:S02]  /*02a0*/  IADD3.X R12, R14, R12, R11, P2, P3 ;  /* 0x0000000c0e0c7210 */ /* 0x000fe400017e640b */
[C---:B------:R-:W-:Y:S01]  /*02b0*/  LEA R10, P2, R15.reuse, UR6, 0x2 ;  /* 0x000000060f0a7c11 */ /* 0x040fe2000f8410ff */
[----:B------:R5:W3:Y:S01]  /*02c0*/  @!P0 LDG.E.EL R7, desc[UR4][R8.64] ;  /* 0x0000000408078981 */ /* 0x000ae2000c2e1900 */
[----:B-1----:R-:W-:Y:S02]  /*02d0*/  CS2R R4, SRZ ;  /* 0x0000000000047805 */ /* 0x002fe4000001ff00 */
[----:B------:R-:W-:-:S05]  /*02e0*/  LEA.HI.X R11, R15, UR7, R12, 0x2, P2 ;  /* 0x000000070f0b7c11 */ /* 0x000fca00090f140c */
[----:B------:R-:W3:Y:S01]  /*02f0*/  @P1 LDG.E.64 R4, desc[UR4][R10.64+-0x20000] ;  /* 0xfe0000040a041981 */ /* 0x000ee2000c1e1b00 */
[----:B-----5:R-:W1:Y:S02]  /*0300*/  LDC.64 R8, c[0x0][0x230] ;  /* 0x00008c00ff087b82 */ /* 0x020e640000000a00 */
[----:B-1----:R-:W-:Y:S01]  /*0310*/  IMAD.WIDE R8, R0, 0x4, R8 ;  /* 0x0000000400087825 */ /* 0x002fe200078e0208 */
[----:B----4-:R-:W-:-:S04]  /*0320*/  SEL R6, R6, RZ, !P0 ;  /* 0x000000ff06067207 */ /* 0x010fc80004000000 */
[C---:B------:R-:W-:Y:S02]  /*0330*/  LOP3.LUT R12, R6.reuse, 0xffff, RZ, 0xc0, !PT ;  /* 0x0000ffff060c7812 */ /* 0x040fe400078ec0ff */
[----:B------:R-:W-:Y:S02]  /*0340*/  LOP3.LUT P3, RZ, R6, 0xff, RZ, 0xc0, !PT ;  /* 0x000000ff06ff7812 */ /* 0x000fe4000786c0ff */
[----:B------:R-:W-:-:S04]  /*0350*/  SHF.R.U32.HI R12, RZ, 0x8, R12 ;  /* 0x00000008ff0c7819 */ /* 0x000fc8000001160c */
[----:B------:R-:W-:-:S04]  /*0360*/  PRMT R12, R12, 0x9910, RZ ;  /* 0x000099100c0c7816 */ /* 0x000fc800000000ff */
[----:B------:R-:W-:Y:S02]  /*0370*/  ISETP.NE.AND P2, PT, R12, RZ, PT ;  /* 0x000000ff0c00720c */ /* 0x000fe40003f45270 */
[----:B--2---:R-:W-:Y:S02]  /*0380*/  SEL R2, R2, RZ, !P0 ;  /* 0x000000ff02027207 */ /* 0x004fe40004000000 */
[----:B------:R-:W-:Y:S02]  /*0390*/  SEL R12, R3, RZ, !P0 ;  /* 0x000000ff030c7207 */ /* 0x000fe40004000000 */
[----:B---3--:R-:W-:Y:S02]  /*03a0*/  SEL R13, R13, RZ, !P0 ;  /* 0x000000ff0d0d7207 */ /* 0x008fe40004000000 */
[----:B------:R-:W-:-:S03]  /*03b0*/  SEL R7, R7, RZ, !P0 ;  /* 0x000000ff07077207 */ /* 0x000fc60004000000 */
[----:B------:R-:W-:Y:S02]  /*03c0*/  FADD R6, R2, R13 ;  /* 0x0000000d02067221 */ /* 0x000fe40000000000 */
[----:B------:R-:W-:Y:S02]  /*03d0*/  FADD R7, R12, R7 ;  /* 0x000000070c077221 */ /* 0x000fe40000000000 */
[----:B------:R-:W-:Y:S01]  /*03e0*/  @!P3 FMUL R6, R6, 0.10000000149011611938 ;  /* 0x3dcccccd0606b820 */ /* 0x000fe20000400000 */
[----:B------:R-:W-:Y:S01]  /*03f0*/  @P0 SEL R6, R4, RZ, P1 ;  /* 0x000000ff04060207 */ /* 0x000fe20000800000 */
[----:B------:R-:W-:Y:S01]  /*0400*/  @!P2 FMUL R7, R7, 0.10000000149011611938 ;  /* 0x3dcccccd0707a820 */ /* 0x000fe20000400000 */
[----:B------:R-:W-:-:S05]  /*0410*/  @P0 SEL R7, R5, RZ, P1 ;  /* 0x000000ff05070207 */ /* 0x000fca0000800000 */
[----:B------:R-:W-:Y:S01]  /*0420*/  STG.E.64 desc[UR4][R8.64], R6 ;  /* 0x0000000608007986 */ /* 0x000fe2000c101b04 */
[----:B------:R-:W-:Y:S05]  /*0430*/  EXIT ;  /* 0x000000000000794d */ /* 0x000fea0003800000 */
.L_x_0:
[----:B------:R-:W-:-:S00]  /*0440*/  BRA `(.L_x_0) ;  /* 0xfffffffc00fc7947 */ /* 0x000fc0000383ffff */
[----:B------:R-:W-:-:S00]  /*0450*/  NOP ;  /* 0x0000000000007918 */ /* 0x000fc00000000000 */
        /* <DEDUP_REMOVED lines=10> */
.L_x_1:


//--------------------- .nv.constant0.triton_poi_fused_cat_29 --------------------------
	.section	.nv.constant0.triton_poi_fused_cat_29,"a",@progbits
	.sectionflags	@""
	.align	4
.nv.constant0.triton_poi_fused_cat_29:
	.zero		572
